//
// Generated by NVIDIA NVVM Compiler
//
// Compiler Build ID: CL-36424714
// Cuda compilation tools, release 13.0, V13.0.88
// Based on NVVM 20.0.0
//

.version 9.0
.target sm_100
.address_size 64

	// .globl	_Z7CLCTestPiS_S_9conv_data

.visible .entry _Z7CLCTestPiS_S_9conv_data(
	.param .u64 .ptr .align 1 _Z7CLCTestPiS_S_9conv_data_param_0,
	.param .u64 .ptr .align 1 _Z7CLCTestPiS_S_9conv_data_param_1,
	.param .u64 .ptr .align 1 _Z7CLCTestPiS_S_9conv_data_param_2,
	.param .align 4 .b8 _Z7CLCTestPiS_S_9conv_data_param_3[44]
)
{
	.reg .pred 	%p<9>;
	.reg .b32 	%r<52>;
	.reg .b64 	%rd<20>;

	ld.param.u32 	%r23, [_Z7CLCTestPiS_S_9conv_data_param_3+32];
	ld.param.u32 	%r22, [_Z7CLCTestPiS_S_9conv_data_param_3+28];
	ld.param.u32 	%r20, [_Z7CLCTestPiS_S_9conv_data_param_3+20];
	ld.param.u32 	%r18, [_Z7CLCTestPiS_S_9conv_data_param_3+12];
	ld.param.u32 	%r17, [_Z7CLCTestPiS_S_9conv_data_param_3+8];
	ld.param.u32 	%r16, [_Z7CLCTestPiS_S_9conv_data_param_3+4];
	ld.param.u32 	%r15, [_Z7CLCTestPiS_S_9conv_data_param_3];
	ld.param.u64 	%rd6, [_Z7CLCTestPiS_S_9conv_data_param_0];
	ld.param.u32 	%r25, [_Z7CLCTestPiS_S_9conv_data_param_3+40];
	ld.param.u32 	%r24, [_Z7CLCTestPiS_S_9conv_data_param_3+36];
	ld.param.u64 	%rd7, [_Z7CLCTestPiS_S_9conv_data_param_1];
	ld.param.u64 	%rd8, [_Z7CLCTestPiS_S_9conv_data_param_2];
	mov.u32 	%r26, %tid.x;
	mov.u32 	%r51, %r26;
	mov.u32 	%r27, %ctaid.x;
	shl.b32 	%r28, %r27, 5;
	mov.u32 	%r29, %r51;
	add.s32 	%r2, %r29, %r28;
	mul.lo.s32 	%r3, %r24, %r25;
	setp.ge.s32 	%p1, %r2, %r3;
	@%p1 bra 	$L__BB0_9;
	div.s32 	%r30, %r2, %r24;
	mul.lo.s32 	%r31, %r17, %r18;
	mul.lo.s32 	%r32, %r31, %r30;
	cvt.s64.s32 	%rd10, %r32;
	mul.lo.s32 	%r33, %r30, %r24;
	sub.s32 	%r34, %r2, %r33;
	mul.lo.s32 	%r35, %r34, %r17;
	cvt.s64.s32 	%rd11, %r35;
	add.s64 	%rd2, %rd10, %rd11;
	shl.b32 	%r36, %r16, 16;
	add.s32 	%r4, %r36, %r15;
	mul.lo.s32 	%r37, %r22, %r23;
	mul.lo.s32 	%r5, %r37, %r20;
	setp.lt.s32 	%p2, %r5, 1;
	@%p2 bra 	$L__BB0_9;
	cvta.to.global.u64 	%rd3, %rd8;
	cvta.to.global.u64 	%rd4, %rd6;
	cvta.to.global.u64 	%rd5, %rd7;
	mov.b32 	%r48, 0;
$L__BB0_3:
	// begin inline asm
	/*
	// end inline asm
	// begin inline asm
	CPTX_BEGIN
	// end inline asm
	mov.u32 	%r39, %r51;
	add.s32 	%r49, %r39, %r48;
	add.s32 	%r8, %r48, 32;
	setp.gt.s32 	%p3, %r39, 31;
	setp.ge.s32 	%p4, %r49, %r5;
	or.pred  	%p5, %p3, %p4;
	@%p5 bra 	$L__BB0_6;
	min.s32 	%r9, %r8, %r5;
$L__BB0_5:
	mul.wide.s32 	%rd12, %r49, 4;
	add.s64 	%rd13, %rd5, %rd12;
	ld.global.u32 	%r41, [%rd13];
	// begin inline asm
	ldo.s32 %r40, [%r41];
	// end inline asm
	add.s32 	%r49, %r40, %r3;
	setp.lt.s32 	%p6, %r49, %r9;
	@%p6 bra 	$L__BB0_5;
$L__BB0_6:
	min.s32 	%r10, %r8, %r5;
$L__BB0_7:
	cvt.s64.s32 	%rd14, %r48;
	add.s64 	%rd15, %rd2, %rd14;
	shl.b64 	%rd16, %rd15, 2;
	add.s64 	%rd17, %rd4, %rd16;
	ld.global.u32 	%r43, [%rd17];
	// begin inline asm
	ldo.s32 %r42, [%r43];
	// end inline asm
	add.s32 	%r48, %r42, 1;
	setp.lt.s32 	%p7, %r48, %r10;
	@%p7 bra 	$L__BB0_7;
	mov.u32 	%r45, %r51;
	// begin inline asm
	clc.s32 %r44, %r45, %r4;
	// end inline asm
	// begin inline asm
	CPTX_END
	// end inline asm
	// begin inline asm
	*/
	// end inline asm
	mov.u32 	%r47, %r51;
	mul.wide.s32 	%rd18, %r47, 4;
	add.s64 	%rd19, %rd3, %rd18;
	st.global.u32 	[%rd19], %r44;
	setp.lt.s32 	%p8, %r8, %r5;
	mov.u32 	%r48, %r8;
	@%p8 bra 	$L__BB0_3;
$L__BB0_9:
	ret;

}


// ===== COMPILED SASS (sm_100) =====

	.target	sm_100

	.elftype	@"ET_EXEC"


//--------------------- .note.nv.tkinfo           --------------------------
	.section	.note.nv.tkinfo,"",@"SHT_NOTE"
	.sectionflags	@"SHF_NOTE_NV_TKINFO"
	.tkinfo
        /*0018*/ 	.word	0x00000002
        /*0030*/ 	.string	""
        /*0030*/ 	.string	"ptxas"
        /*0030*/ 	.string	"Cuda compilation tools, release 13.0, V13.0.88"
        /*0030*/ 	.string	"Build cuda_13.0.r13.0/compiler.36424714_0"
        /*0030*/ 	.string	"-arch sm_100 -m 64 "



//--------------------- .note.nv.cuinfo           --------------------------
	.section	.note.nv.cuinfo,"",@"SHT_NOTE"
	.sectionflags	@"SHF_NOTE_NV_CUINFO"
        /*0018*/ 	.short	0x0002
        /*001a*/ 	.short	0x0064
        /*001c*/ 	.short	0x0082
	.zero		2


//--------------------- .nv.info                  --------------------------
	.section	.nv.info,"",@"SHT_CUDA_INFO"
	.align	4


	//----- nvinfo : EIATTR_REGCOUNT
	.align		4
        /*0000*/ 	.byte	0x04, 0x2f
        /*0002*/ 	.short	(.L_1 - .L_0)
	.align		4
.L_0:
        /*0004*/ 	.word	index@(_Z7CLCTestPiS_S_9conv_data)
        /*0008*/ 	.word	0x00000008


	//----- nvinfo : EIATTR_FRAME_SIZE
	.align		4
.L_1:
        /*000c*/ 	.byte	0x04, 0x11
        /*000e*/ 	.short	(.L_3 - .L_2)
	.align		4
.L_2:
        /*0010*/ 	.word	index@(_Z7CLCTestPiS_S_9conv_data)
        /*0014*/ 	.word	0x00000000


	//----- nvinfo : EIATTR_MIN_STACK_SIZE
	.align		4
.L_3:
        /*0018*/ 	.byte	0x04, 0x12
        /*001a*/ 	.short	(.L_5 - .L_4)
	.align		4
.L_4:
        /*001c*/ 	.word	index@(_Z7CLCTestPiS_S_9conv_data)
        /*0020*/ 	.word	0x00000000
.L_5:


//--------------------- .nv.compat                --------------------------
	.section	.nv.compat,"",@"SHT_CUDA_COMPAT_INFO"
	.align	4
        /*0000*/ 	.byte	0x02, 0x09, 0x00, 0x00, 0x02, 0x02, 0x01, 0x00, 0x02, 0x05, 0x05, 0x00, 0x03, 0x07, 0x01, 0x01
        /*0010*/ 	.byte	0x02, 0x03, 0x00, 0x00, 0x02, 0x06, 0x01, 0x00, 0x04, 0x0b, 0x08, 0x00, 0x09, 0x00, 0x00, 0x00
        /*0020*/ 	.byte	0x00, 0x00, 0x00, 0x00


//--------------------- .nv.info._Z7CLCTestPiS_S_9conv_data --------------------------
	.section	.nv.info._Z7CLCTestPiS_S_9conv_data,"",@"SHT_CUDA_INFO"
	.sectionflags	@""
	.align	4


	//----- nvinfo : EIATTR_CUDA_API_VERSION
	.align		4
        /*0000*/ 	.byte	0x04, 0x37
        /*0002*/ 	.short	(.L_7 - .L_6)
.L_6:
        /*0004*/ 	.word	0x00000082


	//----- nvinfo : EIATTR_KPARAM_INFO
	.align		4
.L_7:
        /*0008*/ 	.byte	0x04, 0x17
        /*000a*/ 	.short	(.L_9 - .L_8)
.L_8:
        /*000c*/ 	.word	0x00000000
        /*0010*/ 	.short	0x0003
        /*0012*/ 	.short	0x0018
        /*0014*/ 	.byte	0x00, 0xf0, 0xb1, 0x00


	//----- nvinfo : EIATTR_KPARAM_INFO
	.align		4
.L_9:
        /*0018*/ 	.byte	0x04, 0x17
        /*001a*/ 	.short	(.L_11 - .L_10)
.L_10:
        /*001c*/ 	.word	0x00000000
        /*0020*/ 	.short	0x0002
        /*0022*/ 	.short	0x0010
        /*0024*/ 	.byte	0x00, 0xf5, 0x21, 0x00


	//----- nvinfo : EIATTR_KPARAM_INFO
	.align		4
.L_11:
        /*0028*/ 	.byte	0x04, 0x17
        /*002a*/ 	.short	(.L_13 - .L_12)
.L_12:
        /*002c*/ 	.word	0x00000000
        /*0030*/ 	.short	0x0001
        /*0032*/ 	.short	0x0008
        /*0034*/ 	.byte	0x00, 0xf5, 0x21, 0x00


	//----- nvinfo : EIATTR_KPARAM_INFO
	.align		4
.L_13:
        /*0038*/ 	.byte	0x04, 0x17
        /*003a*/ 	.short	(.L_15 - .L_14)
.L_14:
        /*003c*/ 	.word	0x00000000
        /*0040*/ 	.short	0x0000
        /*0042*/ 	.short	0x0000
        /*0044*/ 	.byte	0x00, 0xf5, 0x21, 0x00


	//----- nvinfo : EIATTR_SPARSE_MMA_MASK
	.align		4
.L_15:
        /*0048*/ 	.byte	0x03, 0x50
        /*004a*/ 	.short	0x0000


	//----- nvinfo : EIATTR_MAXREG_COUNT
	.align		4
        /*004c*/ 	.byte	0x03, 0x1b
        /*004e*/ 	.short	0x00ff


	//----- nvinfo : EIATTR_MERCURY_ISA_VERSION
	.align		4
        /*0050*/ 	.byte	0x03, 0x5f
        /*0052*/ 	.short	0x0101


	//----- nvinfo : EIATTR_VRC_CTA_INIT_COUNT
	.align		4
        /*0054*/ 	.byte	0x02, 0x4a
	.zero		1
	.zero		1


	//----- nvinfo : EIATTR_EXIT_INSTR_OFFSETS
	.align		4
        /*0058*/ 	.byte	0x04, 0x1c
        /*005a*/ 	.short	(.L_17 - .L_16)


	//   ....[0]....
.L_16:
        /*005c*/ 	.word	0x00000080


	//   ....[1]....
        /*0060*/ 	.word	0x000000f0


	//   ....[2]....
        /*0064*/ 	.word	0x00000160


	//----- nvinfo : EIATTR_CBANK_PARAM_SIZE
	.align		4
.L_17:
        /*0068*/ 	.byte	0x03, 0x19
        /*006a*/ 	.short	0x0044


	//----- nvinfo : EIATTR_PARAM_CBANK
	.align		4
        /*006c*/ 	.byte	0x04, 0x0a
        /*006e*/ 	.short	(.L_19 - .L_18)
	.align		4
.L_18:
        /*0070*/ 	.word	index@(.nv.constant0._Z7CLCTestPiS_S_9conv_data)
        /*0074*/ 	.short	0x0380
        /*0076*/ 	.short	0x0044


	//----- nvinfo : EIATTR_SW_WAR
	.align		4
.L_19:
        /*0078*/ 	.byte	0x04, 0x36
        /*007a*/ 	.short	(.L_21 - .L_20)
.L_20:
        /*007c*/ 	.word	0x00000008
.L_21:


//--------------------- .nv.callgraph             --------------------------
	.section	.nv.callgraph,"",@"SHT_CUDA_CALLGRAPH"
	.align	4
	.sectionentsize	8
	.align		4
        /*0000*/ 	.word	0x00000000
	.align		4
        /*0004*/ 	.word	0xffffffff
	.align		4
        /*0008*/ 	.word	0x00000000
	.align		4
        /*000c*/ 	.word	0xfffffffe
	.align		4
        /*0010*/ 	.word	0x00000000
	.align		4
        /*0014*/ 	.word	0xfffffffd
	.align		4
        /*0018*/ 	.word	0x00000000
	.align		4
        /*001c*/ 	.word	0xfffffffc


//--------------------- .text._Z7CLCTestPiS_S_9conv_data --------------------------
	.section	.text._Z7CLCTestPiS_S_9conv_data,"ax",@progbits
	.align	128
        .global         _Z7CLCTestPiS_S_9conv_data
        .type           _Z7CLCTestPiS_S_9conv_data,@function
        .size           _Z7CLCTestPiS_S_9conv_data,(.L_x_2 - _Z7CLCTestPiS_S_9conv_data)
        .other          _Z7CLCTestPiS_S_9conv_data,@"STO_CUDA_ENTRY STV_DEFAULT"
_Z7CLCTestPiS_S_9conv_data:
.text._Z7CLCTestPiS_S_9conv_data:
[----:B------:R-:W0:Y:S01]  /*0000*/  LDC R1, c[0x0][0x37c] ;  /* 0x0000df00ff017b82 */ /* 0x000e220000000800 */
[----:B------:R-:W1:Y:S01]  /*0010*/  S2R R5, SR_TID.X ;  /* 0x0000000000057919 */ /* 0x000e620000002100 */
[----:B------:R-:W2:Y:S01]  /*0020*/  LDCU UR4, c[0x0][0x3bc] ;  /* 0x00007780ff0477ac */ /* 0x000ea20008000800 */
[----:B------:R-:W1:Y:S01]  /*0030*/  S2R R0, SR_CTAID.X ;  /* 0x0000000000007919 */ /* 0x000e620000002500 */
[----:B------:R-:W2:Y:S02]  /*0040*/  LDCU UR5, c[0x0][0x3c0] ;  /* 0x00007800ff0577ac */ /* 0x000ea40008000800 */
[----:B--2---:R-:W-:Y:S01]  /*0050*/  UIMAD UR4, UR4, UR5, URZ ;  /* 0x00000005040472a4 */ /* 0x004fe2000f8e02ff */
[----:B-1----:R-:W-:-:S05]  /*0060*/  LEA R0, R0, R5, 0x5 ;  /* 0x0000000500007211 */ /* 0x002fca00078e28ff */
[----:B------:R-:W-:-:S13]  /*0070*/  ISETP.GE.AND P0, PT, R0, UR4, PT ;  /* 0x0000000400007c0c */ /* 0x000fda000bf06270 */
[----:B0-----:R-:W-:Y:S05]  /*0080*/  @P0 EXIT ;  /* 0x000000000000094d */ /* 0x001fea0003800000 */
[----:B------:R-:W0:Y:S01]  /*0090*/  LDCU UR4, c[0x0][0x3b4] ;  /* 0x00007680ff0477ac */ /* 0x000e220008000800 */
[----:B------:R-:W1:Y:S01]  /*00a0*/  LDC R0, c[0x0][0x3ac] ;  /* 0x0000eb00ff007b82 */ /* 0x000e620000000800 */
[----:B------:R-:W0:Y:S02]  /*00b0*/  LDCU UR5, c[0x0][0x3b8] ;  /* 0x00007700ff0577ac */ /* 0x000e240008000800 */
[----:B0-----:R-:W-:-:S06]  /*00c0*/  UIMAD UR4, UR4, UR5, URZ ;  /* 0x00000005040472a4 */ /* 0x001fcc000f8e02ff */
[----:B-1----:R-:W-:-:S05]  /*00d0*/  IMAD R0, R0, UR4, RZ ;  /* 0x0000000400007c24 */ /* 0x002fca000f8e02ff */
[----:B------:R-:W-:-:S13]  /*00e0*/  ISETP.GE.AND P0, PT, R0, 0x1, PT ;  /* 0x000000010000780c */ /* 0x000fda0003f06270 */
[----:B------:R-:W-:Y:S05]  /*00f0*/  @!P0 EXIT ;  /* 0x000000000000894d */ /* 0x000fea0003800000 */
[----:B------:R-:W0:Y:S01]  /*0100*/  LDC.64 R2, c[0x0][0x390] ;  /* 0x0000e400ff027b82 */ /* 0x000e220000000a00 */
[----:B------:R-:W-:Y:S01]  /*0110*/  ISETP.GE.AND P0, PT, R0, R0, PT ;  /* 0x000000000000720c */ /* 0x000fe20003f06270 */
[----:B------:R-:W1:Y:S02]  /*0120*/  LDCU.64 UR4, c[0x0][0x358] ;  /* 0x00006b00ff0477ac */ /* 0x000e640008000a00 */
[----:B01----:R-:W-:-:S10]  /*0130*/  IMAD.WIDE R2, R5, 0x4, R2 ;  /* 0x0000000405027825 */ /* 0x003fd400078e0202 */
.L_x_0:
[----:B0-----:R0:W-:Y:S01]  /*0140*/  STG.E desc[UR4][R2.64], R1 ;  /* 0x0000000102007986 */ /* 0x0011e2000c101904 */
[----:B------:R-:W-:Y:S05]  /*0150*/  @!P0 BRA `(.L_x_0) ;  /* 0xfffffffc00f88947 */ /* 0x000fea000383ffff */
[----:B------:R-:W-:Y:S05]  /*0160*/  EXIT ;  /* 0x000000000000794d */ /* 0x000fea0003800000 */
.L_x_1:
[----:B------:R-:W-:-:S00]  /*0170*/  BRA `(.L_x_1) ;  /* 0xfffffffc00fc7947 */ /* 0x000fc0000383ffff */
[----:B------:R-:W-:-:S00]  /*0180*/  NOP ;  /* 0x0000000000007918 */ /* 0x000fc00000000000 */
[----:B------:R-:W-:-:S00]  /*0190*/  NOP ;  /* 0x0000000000007918 */ /* 0x000fc00000000000 */
[----:B------:R-:W-:-:S00]  /*01a0*/  NOP ;  /* 0x0000000000007918 */ /* 0x000fc00000000000 */
[----:B------:R-:W-:-:S00]  /*01b0*/  NOP ;  /* 0x0000000000007918 */ /* 0x000fc00000000000 */
[----:B------:R-:W-:-:S00]  /*01c0*/  NOP ;  /* 0x0000000000007918 */ /* 0x000fc00000000000 */
[----:B------:R-:W-:-:S00]  /*01d0*/  NOP ;  /* 0x0000000000007918 */ /* 0x000fc00000000000 */
[----:B------:R-:W-:-:S00]  /*01e0*/  NOP ;  /* 0x0000000000007918 */ /* 0x000fc00000000000 */
[----:B------:R-:W-:-:S00]  /*01f0*/  NOP ;  /* 0x0000000000007918 */ /* 0x000fc00000000000 */
.L_x_2:


//--------------------- .nv.shared.reserved.0     --------------------------
	.section	.nv.shared.reserved.0,"aw",@nobits
	.weak		__nv_reservedSMEM_offset_0_alias
	.size		__nv_reservedSMEM_offset_0_alias, 0, 64
	.other		__nv_reservedSMEM_offset_0_alias,@"STO_CUDA_RESERVED_SHARED STV_DEFAULT"
__nv_reservedSMEM_offset_0_alias:
	.zero		0
	.zero		64


//--------------------- .nv.constant0._Z7CLCTestPiS_S_9conv_data --------------------------
	.section	.nv.constant0._Z7CLCTestPiS_S_9conv_data,"a",@progbits
	.sectionflags	@""
	.align	4
.nv.constant0._Z7CLCTestPiS_S_9conv_data:
	.zero		964


//--------------------- SYMBOLS --------------------------

	.type		.nv.reservedSmem.offset0,@object
	.size		.nv.reservedSmem.offset0,0x4
